//
// Generated by NVIDIA NVVM Compiler
//
// Compiler Build ID: CL-36424714
// Cuda compilation tools, release 13.0, V13.0.88
// Based on NVVM 20.0.0
//

.version 9.0
.target sm_100
.address_size 64

	// .globl	_Z5multiPdS_S_i

.visible .entry _Z5multiPdS_S_i(
	.param .u64 .ptr .align 1 _Z5multiPdS_S_i_param_0,
	.param .u64 .ptr .align 1 _Z5multiPdS_S_i_param_1,
	.param .u64 .ptr .align 1 _Z5multiPdS_S_i_param_2,
	.param .u32 _Z5multiPdS_S_i_param_3
)
{
	.reg .pred 	%p<12>;
	.reg .b32 	%r<41>;
	.reg .b64 	%rd<66>;
	.reg .b64 	%fd<68>;

	ld.param.u64 	%rd13, [_Z5multiPdS_S_i_param_0];
	ld.param.u64 	%rd14, [_Z5multiPdS_S_i_param_1];
	ld.param.u32 	%r17, [_Z5multiPdS_S_i_param_3];
	cvta.to.global.u64 	%rd1, %rd14;
	cvta.to.global.u64 	%rd2, %rd13;
	mov.u32 	%r18, %tid.y;
	mov.u32 	%r19, %ctaid.y;
	mov.u32 	%r20, %ntid.y;
	mad.lo.s32 	%r1, %r19, %r20, %r18;
	mov.u32 	%r21, %tid.x;
	mov.u32 	%r22, %ctaid.x;
	mov.u32 	%r23, %ntid.x;
	mad.lo.s32 	%r2, %r22, %r23, %r21;
	max.s32 	%r24, %r1, %r2;
	setp.ge.s32 	%p1, %r24, %r17;
	setp.lt.s32 	%p2, %r17, 1;
	mov.f64 	%fd67, 0d0000000000000000;
	or.pred  	%p3, %p1, %p2;
	@%p3 bra 	$L__BB0_12;
	mul.lo.s32 	%r3, %r17, %r1;
	and.b32  	%r4, %r17, 7;
	setp.lt.u32 	%p4, %r17, 8;
	mov.f64 	%fd67, 0d0000000000000000;
	mov.b32 	%r39, 0;
	@%p4 bra 	$L__BB0_4;
	and.b32  	%r26, %r17, 2147483640;
	neg.s32 	%r37, %r26;
	mul.wide.u32 	%rd15, %r17, 8;
	add.s64 	%rd3, %rd1, %rd15;
	mul.wide.u32 	%rd16, %r17, 16;
	add.s64 	%rd4, %rd1, %rd16;
	mul.wide.u32 	%rd17, %r17, 24;
	add.s64 	%rd5, %rd1, %rd17;
	mul.wide.u32 	%rd18, %r17, 32;
	add.s64 	%rd6, %rd1, %rd18;
	mul.wide.u32 	%rd19, %r17, 48;
	add.s64 	%rd7, %rd1, %rd19;
	mul.wide.u32 	%rd20, %r17, 56;
	add.s64 	%rd8, %rd1, %rd20;
	mul.wide.u32 	%rd21, %r3, 8;
	add.s64 	%rd22, %rd21, %rd2;
	add.s64 	%rd65, %rd22, 32;
	mov.f64 	%fd67, 0d0000000000000000;
	mov.u32 	%r36, %r2;
$L__BB0_3:
	.pragma "nounroll";
	and.b32  	%r39, %r17, 2147483640;
	mul.wide.s32 	%rd23, %r36, 8;
	add.s64 	%rd24, %rd3, %rd23;
	add.s64 	%rd25, %rd4, %rd23;
	add.s64 	%rd26, %rd5, %rd23;
	add.s64 	%rd27, %rd6, %rd23;
	mul.wide.u32 	%rd28, %r17, 40;
	add.s64 	%rd29, %rd1, %rd23;
	add.s64 	%rd30, %rd29, %rd28;
	add.s64 	%rd31, %rd7, %rd23;
	add.s64 	%rd32, %rd8, %rd23;
	ld.global.f64 	%fd17, [%rd65+-32];
	ld.global.f64 	%fd18, [%rd29];
	fma.rn.f64 	%fd19, %fd17, %fd18, %fd67;
	ld.global.f64 	%fd20, [%rd65+-24];
	ld.global.f64 	%fd21, [%rd24];
	fma.rn.f64 	%fd22, %fd20, %fd21, %fd19;
	ld.global.f64 	%fd23, [%rd65+-16];
	ld.global.f64 	%fd24, [%rd25];
	fma.rn.f64 	%fd25, %fd23, %fd24, %fd22;
	ld.global.f64 	%fd26, [%rd65+-8];
	ld.global.f64 	%fd27, [%rd26];
	fma.rn.f64 	%fd28, %fd26, %fd27, %fd25;
	ld.global.f64 	%fd29, [%rd65];
	ld.global.f64 	%fd30, [%rd27];
	fma.rn.f64 	%fd31, %fd29, %fd30, %fd28;
	ld.global.f64 	%fd32, [%rd65+8];
	ld.global.f64 	%fd33, [%rd30];
	fma.rn.f64 	%fd34, %fd32, %fd33, %fd31;
	ld.global.f64 	%fd35, [%rd65+16];
	ld.global.f64 	%fd36, [%rd31];
	fma.rn.f64 	%fd37, %fd35, %fd36, %fd34;
	ld.global.f64 	%fd38, [%rd65+24];
	ld.global.f64 	%fd39, [%rd32];
	fma.rn.f64 	%fd67, %fd38, %fd39, %fd37;
	add.s32 	%r37, %r37, 8;
	shl.b32 	%r27, %r17, 3;
	add.s32 	%r36, %r36, %r27;
	add.s64 	%rd65, %rd65, 64;
	setp.ne.s32 	%p5, %r37, 0;
	@%p5 bra 	$L__BB0_3;
$L__BB0_4:
	setp.eq.s32 	%p6, %r4, 0;
	@%p6 bra 	$L__BB0_12;
	and.b32  	%r12, %r17, 3;
	setp.lt.u32 	%p7, %r4, 4;
	@%p7 bra 	$L__BB0_7;
	add.s32 	%r28, %r39, %r3;
	mul.wide.u32 	%rd33, %r28, 8;
	add.s64 	%rd34, %rd2, %rd33;
	ld.global.f64 	%fd41, [%rd34];
	mad.lo.s32 	%r29, %r39, %r17, %r2;
	mul.wide.s32 	%rd35, %r29, 8;
	add.s64 	%rd36, %rd1, %rd35;
	ld.global.f64 	%fd42, [%rd36];
	fma.rn.f64 	%fd43, %fd41, %fd42, %fd67;
	cvt.u64.u32 	%rd37, %r3;
	cvt.u64.u32 	%rd38, %r39;
	add.s64 	%rd39, %rd38, %rd37;
	shl.b64 	%rd40, %rd39, 3;
	add.s64 	%rd41, %rd2, %rd40;
	ld.global.f64 	%fd44, [%rd41+8];
	mul.wide.u32 	%rd42, %r17, 8;
	add.s64 	%rd43, %rd36, %rd42;
	ld.global.f64 	%fd45, [%rd43];
	fma.rn.f64 	%fd46, %fd44, %fd45, %fd43;
	ld.global.f64 	%fd47, [%rd41+16];
	add.s64 	%rd44, %rd43, %rd42;
	ld.global.f64 	%fd48, [%rd44];
	fma.rn.f64 	%fd49, %fd47, %fd48, %fd46;
	ld.global.f64 	%fd50, [%rd41+24];
	add.s64 	%rd45, %rd44, %rd42;
	ld.global.f64 	%fd51, [%rd45];
	fma.rn.f64 	%fd67, %fd50, %fd51, %fd49;
	add.s32 	%r39, %r39, 4;
$L__BB0_7:
	setp.eq.s32 	%p8, %r12, 0;
	@%p8 bra 	$L__BB0_12;
	setp.eq.s32 	%p9, %r12, 1;
	@%p9 bra 	$L__BB0_10;
	add.s32 	%r30, %r39, %r3;
	mul.wide.u32 	%rd46, %r30, 8;
	add.s64 	%rd47, %rd2, %rd46;
	ld.global.f64 	%fd53, [%rd47];
	mad.lo.s32 	%r31, %r39, %r17, %r2;
	mul.wide.s32 	%rd48, %r31, 8;
	add.s64 	%rd49, %rd1, %rd48;
	ld.global.f64 	%fd54, [%rd49];
	fma.rn.f64 	%fd55, %fd53, %fd54, %fd67;
	cvt.u64.u32 	%rd50, %r3;
	cvt.u64.u32 	%rd51, %r39;
	add.s64 	%rd52, %rd51, %rd50;
	shl.b64 	%rd53, %rd52, 3;
	add.s64 	%rd54, %rd2, %rd53;
	ld.global.f64 	%fd56, [%rd54+8];
	mul.wide.u32 	%rd55, %r17, 8;
	add.s64 	%rd56, %rd49, %rd55;
	ld.global.f64 	%fd57, [%rd56];
	fma.rn.f64 	%fd67, %fd56, %fd57, %fd55;
	add.s32 	%r39, %r39, 2;
$L__BB0_10:
	and.b32  	%r32, %r17, 1;
	setp.eq.b32 	%p10, %r32, 1;
	not.pred 	%p11, %p10;
	@%p11 bra 	$L__BB0_12;
	add.s32 	%r33, %r39, %r3;
	mul.wide.u32 	%rd57, %r33, 8;
	add.s64 	%rd58, %rd2, %rd57;
	ld.global.f64 	%fd58, [%rd58];
	mad.lo.s32 	%r34, %r39, %r17, %r2;
	mul.wide.s32 	%rd59, %r34, 8;
	add.s64 	%rd60, %rd1, %rd59;
	ld.global.f64 	%fd59, [%rd60];
	fma.rn.f64 	%fd67, %fd58, %fd59, %fd67;
$L__BB0_12:
	ld.param.u64 	%rd64, [_Z5multiPdS_S_i_param_2];
	cvta.to.global.u64 	%rd61, %rd64;
	mad.lo.s32 	%r35, %r17, %r1, %r2;
	mul.wide.s32 	%rd62, %r35, 8;
	add.s64 	%rd63, %rd61, %rd62;
	st.global.f64 	[%rd63], %fd67;
	ret;

}


// ===== COMPILED SASS (sm_100) =====

	.target	sm_100

	.elftype	@"ET_EXEC"


//--------------------- .note.nv.tkinfo           --------------------------
	.section	.note.nv.tkinfo,"",@"SHT_NOTE"
	.sectionflags	@"SHF_NOTE_NV_TKINFO"
	.tkinfo
        /*0018*/ 	.word	0x00000002
        /*0030*/ 	.string	""
        /*0030*/ 	.string	"ptxas"
        /*0030*/ 	.string	"Cuda compilation tools, release 13.0, V13.0.88"
        /*0030*/ 	.string	"Build cuda_13.0.r13.0/compiler.36424714_0"
        /*0030*/ 	.string	"-arch sm_100 -m 64 "



//--------------------- .note.nv.cuinfo           --------------------------
	.section	.note.nv.cuinfo,"",@"SHT_NOTE"
	.sectionflags	@"SHF_NOTE_NV_CUINFO"
        /*0018*/ 	.short	0x0002
        /*001a*/ 	.short	0x0064
        /*001c*/ 	.short	0x0082
	.zero		2


//--------------------- .nv.info                  --------------------------
	.section	.nv.info,"",@"SHT_CUDA_INFO"
	.align	4


	//----- nvinfo : EIATTR_REGCOUNT
	.align		4
        /*0000*/ 	.byte	0x04, 0x2f
        /*0002*/ 	.short	(.L_1 - .L_0)
	.align		4
.L_0:
        /*0004*/ 	.word	index@(_Z5multiPdS_S_i)
        /*0008*/ 	.word	0x00000020


	//----- nvinfo : EIATTR_FRAME_SIZE
	.align		4
.L_1:
        /*000c*/ 	.byte	0x04, 0x11
        /*000e*/ 	.short	(.L_3 - .L_2)
	.align		4
.L_2:
        /*0010*/ 	.word	index@(_Z5multiPdS_S_i)
        /*0014*/ 	.word	0x00000000


	//----- nvinfo : EIATTR_MIN_STACK_SIZE
	.align		4
.L_3:
        /*0018*/ 	.byte	0x04, 0x12
        /*001a*/ 	.short	(.L_5 - .L_4)
	.align		4
.L_4:
        /*001c*/ 	.word	index@(_Z5multiPdS_S_i)
        /*0020*/ 	.word	0x00000000
.L_5:


//--------------------- .nv.compat                --------------------------
	.section	.nv.compat,"",@"SHT_CUDA_COMPAT_INFO"
	.align	4
        /*0000*/ 	.byte	0x02, 0x09, 0x00, 0x00, 0x02, 0x02, 0x01, 0x00, 0x02, 0x05, 0x05, 0x00, 0x03, 0x07, 0x01, 0x01
        /*0010*/ 	.byte	0x02, 0x03, 0x00, 0x00, 0x02, 0x06, 0x01, 0x00, 0x04, 0x0b, 0x08, 0x00, 0x01, 0x00, 0x00, 0x00
        /*0020*/ 	.byte	0x00, 0x00, 0x00, 0x00


//--------------------- .nv.info._Z5multiPdS_S_i  --------------------------
	.section	.nv.info._Z5multiPdS_S_i,"",@"SHT_CUDA_INFO"
	.sectionflags	@""
	.align	4


	//----- nvinfo : EIATTR_CUDA_API_VERSION
	.align		4
        /*0000*/ 	.byte	0x04, 0x37
        /*0002*/ 	.short	(.L_7 - .L_6)
.L_6:
        /*0004*/ 	.word	0x00000082


	//----- nvinfo : EIATTR_KPARAM_INFO
	.align		4
.L_7:
        /*0008*/ 	.byte	0x04, 0x17
        /*000a*/ 	.short	(.L_9 - .L_8)
.L_8:
        /*000c*/ 	.word	0x00000000
        /*0010*/ 	.short	0x0003
        /*0012*/ 	.short	0x0018
        /*0014*/ 	.byte	0x00, 0xf0, 0x11, 0x00


	//----- nvinfo : EIATTR_KPARAM_INFO
	.align		4
.L_9:
        /*0018*/ 	.byte	0x04, 0x17
        /*001a*/ 	.short	(.L_11 - .L_10)
.L_10:
        /*001c*/ 	.word	0x00000000
        /*0020*/ 	.short	0x0002
        /*0022*/ 	.short	0x0010
        /*0024*/ 	.byte	0x00, 0xf5, 0x21, 0x00


	//----- nvinfo : EIATTR_KPARAM_INFO
	.align		4
.L_11:
        /*0028*/ 	.byte	0x04, 0x17
        /*002a*/ 	.short	(.L_13 - .L_12)
.L_12:
        /*002c*/ 	.word	0x00000000
        /*0030*/ 	.short	0x0001
        /*0032*/ 	.short	0x0008
        /*0034*/ 	.byte	0x00, 0xf5, 0x21, 0x00


	//----- nvinfo : EIATTR_KPARAM_INFO
	.align		4
.L_13:
        /*0038*/ 	.byte	0x04, 0x17
        /*003a*/ 	.short	(.L_15 - .L_14)
.L_14:
        /*003c*/ 	.word	0x00000000
        /*0040*/ 	.short	0x0000
        /*0042*/ 	.short	0x0000
        /*0044*/ 	.byte	0x00, 0xf5, 0x21, 0x00


	//----- nvinfo : EIATTR_SPARSE_MMA_MASK
	.align		4
.L_15:
        /*0048*/ 	.byte	0x03, 0x50
        /*004a*/ 	.short	0x0000


	//----- nvinfo : EIATTR_MAXREG_COUNT
	.align		4
        /*004c*/ 	.byte	0x03, 0x1b
        /*004e*/ 	.short	0x00ff


	//----- nvinfo : EIATTR_MERCURY_ISA_VERSION
	.align		4
        /*0050*/ 	.byte	0x03, 0x5f
        /*0052*/ 	.short	0x0101


	//----- nvinfo : EIATTR_VRC_CTA_INIT_COUNT
	.align		4
        /*0054*/ 	.byte	0x02, 0x4a
	.zero		1
	.zero		1


	//----- nvinfo : EIATTR_EXIT_INSTR_OFFSETS
	.align		4
        /*0058*/ 	.byte	0x04, 0x1c
        /*005a*/ 	.short	(.L_17 - .L_16)


	//   ....[0]....
.L_16:
        /*005c*/ 	.word	0x00000b10


	//----- nvinfo : EIATTR_CRS_STACK_SIZE
	.align		4
.L_17:
        /*0060*/ 	.byte	0x04, 0x1e
        /*0062*/ 	.short	(.L_19 - .L_18)
.L_18:
        /*0064*/ 	.word	0x00000000


	//----- nvinfo : EIATTR_CBANK_PARAM_SIZE
	.align		4
.L_19:
        /*0068*/ 	.byte	0x03, 0x19
        /*006a*/ 	.short	0x001c


	//----- nvinfo : EIATTR_PARAM_CBANK
	.align		4
        /*006c*/ 	.byte	0x04, 0x0a
        /*006e*/ 	.short	(.L_21 - .L_20)
	.align		4
.L_20:
        /*0070*/ 	.word	index@(.nv.constant0._Z5multiPdS_S_i)
        /*0074*/ 	.short	0x0380
        /*0076*/ 	.short	0x001c


	//----- nvinfo : EIATTR_SW_WAR
	.align		4
.L_21:
        /*0078*/ 	.byte	0x04, 0x36
        /*007a*/ 	.short	(.L_23 - .L_22)
.L_22:
        /*007c*/ 	.word	0x00000008
.L_23:


//--------------------- .nv.callgraph             --------------------------
	.section	.nv.callgraph,"",@"SHT_CUDA_CALLGRAPH"
	.align	4
	.sectionentsize	8
	.align		4
        /*0000*/ 	.word	0x00000000
	.align		4
        /*0004*/ 	.word	0xffffffff
	.align		4
        /*0008*/ 	.word	0x00000000
	.align		4
        /*000c*/ 	.word	0xfffffffe
	.align		4
        /*0010*/ 	.word	0x00000000
	.align		4
        /*0014*/ 	.word	0xfffffffd
	.align		4
        /*0018*/ 	.word	0x00000000
	.align		4
        /*001c*/ 	.word	0xfffffffc


//--------------------- .text._Z5multiPdS_S_i     --------------------------
	.section	.text._Z5multiPdS_S_i,"ax",@progbits
	.align	128
        .global         _Z5multiPdS_S_i
        .type           _Z5multiPdS_S_i,@function
        .size           _Z5multiPdS_S_i,(.L_x_6 - _Z5multiPdS_S_i)
        .other          _Z5multiPdS_S_i,@"STO_CUDA_ENTRY STV_DEFAULT"
_Z5multiPdS_S_i:
.text._Z5multiPdS_S_i:
[----:B------:R-:W-:Y:S01]  /*0000*/  LDC R1, c[0x0][0x37c] ;  /* 0x0000df00ff017b82 */ /* 0x000fe20000000800 */
[----:B------:R-:W0:Y:S07]  /*0010*/  S2R R0, SR_TID.Y ;  /* 0x0000000000007919 */ /* 0x000e2e0000002200 */
[----:B------:R-:W0:Y:S01]  /*0020*/  LDC R3, c[0x0][0x364] ;  /* 0x0000d900ff037b82 */ /* 0x000e220000000800 */
[----:B------:R-:W1:Y:S01]  /*0030*/  LDCU UR18, c[0x0][0x398] ;  /* 0x00007300ff1277ac */ /* 0x000e620008000800 */
[----:B------:R-:W-:Y:S01]  /*0040*/  BSSY.RECONVERGENT B0, `(.L_x_0) ;  /* 0x00000a8000007945 */ /* 0x000fe20003800200 */
[----:B------:R-:W2:Y:S01]  /*0050*/  S2R R19, SR_TID.X ;  /* 0x0000000000137919 */ /* 0x000ea20000002100 */
[----:B------:R-:W-:Y:S01]  /*0060*/  CS2R R12, SRZ ;  /* 0x00000000000c7805 */ /* 0x000fe2000001ff00 */
[----:B------:R-:W3:Y:S03]  /*0070*/  LDCU.64 UR16, c[0x0][0x358] ;  /* 0x00006b00ff1077ac */ /* 0x000ee60008000a00 */
[----:B------:R-:W0:Y:S08]  /*0080*/  S2UR UR4, SR_CTAID.Y ;  /* 0x00000000000479c3 */ /* 0x000e300000002600 */
[----:B------:R-:W2:Y:S01]  /*0090*/  S2UR UR5, SR_CTAID.X ;  /* 0x00000000000579c3 */ /* 0x000ea20000002500 */
[----:B-1----:R-:W-:-:S07]  /*00a0*/  UISETP.GE.AND UP0, UPT, UR18, 0x1, UPT ;  /* 0x000000011200788c */ /* 0x002fce000bf06270 */
[----:B------:R-:W2:Y:S01]  /*00b0*/  LDC R2, c[0x0][0x360] ;  /* 0x0000d800ff027b82 */ /* 0x000ea20000000800 */
[----:B------:R-:W-:Y:S01]  /*00c0*/  PLOP3.LUT P0, PT, PT, PT, UP0, 0x80, 0x8 ;  /* 0x000000000008781c */ /* 0x000fe20003f0f008 */
[----:B0-----:R-:W-:Y:S02]  /*00d0*/  IMAD R0, R3, UR4, R0 ;  /* 0x0000000403007c24 */ /* 0x001fe4000f8e0200 */
[----:B--2---:R-:W-:-:S05]  /*00e0*/  IMAD R19, R2, UR5, R19 ;  /* 0x0000000502137c24 */ /* 0x004fca000f8e0213 */
[----:B------:R-:W-:-:S04]  /*00f0*/  VIMNMX R2, PT, PT, R0, R19, !PT ;  /* 0x0000001300027248 */ /* 0x000fc80007fe0100 */
[----:B------:R-:W-:-:S13]  /*0100*/  ISETP.GE.OR P0, PT, R2, UR18, !P0 ;  /* 0x0000001202007c0c */ /* 0x000fda000c706670 */
[----:B---3--:R-:W-:Y:S05]  /*0110*/  @P0 BRA `(.L_x_1) ;  /* 0x0000000800680947 */ /* 0x008fea0003800000 */
[----:B------:R-:W-:Y:S02]  /*0120*/  UISETP.GE.U32.AND UP0, UPT, UR18, 0x8, UPT ;  /* 0x000000081200788c */ /* 0x000fe4000bf06070 */
[----:B------:R-:W-:Y:S01]  /*0130*/  IMAD R5, R0, UR18, RZ ;  /* 0x0000001200057c24 */ /* 0x000fe2000f8e02ff */
[----:B------:R-:W-:Y:S01]  /*0140*/  CS2R R12, SRZ ;  /* 0x00000000000c7805 */ /* 0x000fe2000001ff00 */
[----:B------:R-:W-:-:S05]  /*0150*/  UMOV UR4, URZ ;  /* 0x000000ff00047c82 */ /* 0x000fca0008000000 */
[----:B------:R-:W-:Y:S05]  /*0160*/  BRA.U !UP0, `(.L_x_2) ;  /* 0x00000005080c7547 */ /* 0x000fea000b800000 */
[----:B------:R-:W0:Y:S01]  /*0170*/  LDCU.128 UR20, c[0x0][0x380] ;  /* 0x00007000ff1477ac */ /* 0x000e220008000c00 */
[----:B------:R-:W-:Y:S01]  /*0180*/  IMAD.MOV.U32 R18, RZ, RZ, R19 ;  /* 0x000000ffff127224 */ /* 0x000fe200078e0013 */
[----:B------:R-:W-:Y:S01]  /*0190*/  CS2R R12, SRZ ;  /* 0x00000000000c7805 */ /* 0x000fe2000001ff00 */
[----:B------:R-:W-:-:S04]  /*01a0*/  ULOP3.LUT UR4, UR18, 0x7ffffff8, URZ, 0xc0, !UPT ;  /* 0x7ffffff812047892 */ /* 0x000fc8000f8ec0ff */
[----:B------:R-:W-:Y:S01]  /*01b0*/  UIADD3 UR4, UPT, UPT, -UR4, URZ, URZ ;  /* 0x000000ff04047290 */ /* 0x000fe2000fffe1ff */
[----:B0-----:R-:W-:Y:S01]  /*01c0*/  MOV R2, UR20 ;  /* 0x0000001400027c02 */ /* 0x001fe20008000f00 */
[----:B------:R-:W-:Y:S01]  /*01d0*/  IMAD.U32 R3, RZ, RZ, UR21 ;  /* 0x00000015ff037e24 */ /* 0x000fe2000f8e00ff */
[----:B------:R-:W-:Y:S02]  /*01e0*/  UIMAD.WIDE.U32 UR6, UR18, 0x10, UR22 ;  /* 0x00000010120678a5 */ /* 0x000fe4000f8e0016 */
[----:B------:R-:W-:Y:S01]  /*01f0*/  UIMAD.WIDE.U32 UR8, UR18, 0x18, UR22 ;  /* 0x00000018120878a5 */ /* 0x000fe2000f8e0016 */
[----:B------:R-:W-:Y:S01]  /*0200*/  IMAD.WIDE.U32 R2, R5, 0x8, R2 ;  /* 0x0000000805027825 */ /* 0x000fe200078e0002 */
[----:B------:R-:W-:Y:S02]  /*0210*/  UIMAD.WIDE.U32 UR10, UR18, 0x20, UR22 ;  /* 0x00000020120a78a5 */ /* 0x000fe4000f8e0016 */
[----:B------:R-:W-:Y:S01]  /*0220*/  UIMAD.WIDE.U32 UR12, UR18, 0x30, UR22 ;  /* 0x00000030120c78a5 */ /* 0x000fe2000f8e0016 */
[----:B------:R-:W-:Y:S01]  /*0230*/  IADD3 R8, P0, PT, R2, 0x20, RZ ;  /* 0x0000002002087810 */ /* 0x000fe20007f1e0ff */
[----:B------:R-:W-:-:S03]  /*0240*/  UIMAD.WIDE.U32 UR14, UR18, 0x38, UR22 ;  /* 0x00000038120e78a5 */ /* 0x000fc6000f8e0016 */
[----:B------:R-:W-:-:S09]  /*0250*/  IADD3.X R9, PT, PT, RZ, R3, RZ, P0, !PT ;  /* 0x00000003ff097210 */ /* 0x000fd200007fe4ff */
.L_x_3:
[----:B------:R-:W-:Y:S01]  /*0260*/  HFMA2 R17, -RZ, RZ, 0, 4.76837158203125e-07 ;  /* 0x00000008ff117431 */ /* 0x000fe200000001ff */
[----:B------:R-:W-:Y:S01]  /*0270*/  UIMAD.WIDE.U32 UR20, UR18, 0x8, UR22 ;  /* 0x00000008121478a5 */ /* 0x000fe2000f8e0016 */
[----:B------:R-:W-:Y:S01]  /*0280*/  IMAD.MOV.U32 R2, RZ, RZ, R8 ;  /* 0x000000ffff027224 */ /* 0x000fe200078e0008 */
[----:B------:R-:W-:Y:S02]  /*0290*/  MOV R3, R9 ;  /* 0x0000000900037202 */ /* 0x000fe40000000f00 */
[----:B------:R-:W-:-:S03]  /*02a0*/  IMAD.WIDE R16, R18, R17, UR22 ;  /* 0x0000001612107e25 */ /* 0x000fc6000f8e0211 */
[----:B------:R-:W2:Y:S01]  /*02b0*/  LDG.E.64 R14, desc[UR16][R2.64+-0x20] ;  /* 0xffffe010020e7981 */ /* 0x000ea2000c1e1b00 */
[----:B------:R-:W-:Y:S01]  /*02c0*/  MOV R20, UR20 ;  /* 0x0000001400147c02 */ /* 0x000fe20008000f00 */
[----:B------:R-:W-:Y:S02]  /*02d0*/  IMAD.U32 R21, RZ, RZ, UR21 ;  /* 0x00000015ff157e24 */ /* 0x000fe4000f8e00ff */
[----:B------:R-:W2:Y:S01]  /*02e0*/  LDG.E.64 R24, desc[UR16][R16.64] ;  /* 0x0000001010187981 */ /* 0x000ea2000c1e1b00 */
[----:B------:R-:W-:Y:S02]  /*02f0*/  HFMA2 R7, -RZ, RZ, 0, 4.76837158203125e-07 ;  /* 0x00000008ff077431 */ /* 0x000fe400000001ff */
[----:B------:R-:W-:Y:S01]  /*0300*/  IMAD.WIDE R20, R18, 0x8, R20 ;  /* 0x0000000812147825 */ /* 0x000fe200078e0214 */
[----:B------:R-:W3:Y:S01]  /*0310*/  LDG.E.64 R22, desc[UR16][R2.64+-0x18] ;  /* 0xffffe81002167981 */ /* 0x000ee2000c1e1b00 */
[----:B------:R-:W-:-:S03]  /*0320*/  MOV R9, 0x8 ;  /* 0x0000000800097802 */ /* 0x000fc60000000f00 */
[----:B------:R-:W4:Y:S04]  /*0330*/  LDG.E.64 R4, desc[UR16][R2.64+-0x10] ;  /* 0xfffff01002047981 */ /* 0x000f28000c1e1b00 */
[----:B------:R-:W3:Y:S01]  /*0340*/  LDG.E.64 R20, desc[UR16][R20.64] ;  /* 0x0000001014147981 */ /* 0x000ee2000c1e1b00 */
[----:B------:R-:W-:-:S03]  /*0350*/  IMAD.WIDE R6, R18, R7, UR6 ;  /* 0x0000000612067e25 */ /* 0x000fc6000f8e0207 */
[----:B------:R-:W5:Y:S04]  /*0360*/  LDG.E.64 R10, desc[UR16][R2.64+-0x8] ;  /* 0xfffff810020a7981 */ /* 0x000f68000c1e1b00 */
[----:B------:R-:W4:Y:S01]  /*0370*/  LDG.E.64 R6, desc[UR16][R6.64] ;  /* 0x0000001006067981 */ /* 0x000f22000c1e1b00 */
[----:B------:R-:W-:-:S06]  /*0380*/  IMAD.WIDE R8, R18, R9, UR8 ;  /* 0x0000000812087e25 */ /* 0x000fcc000f8e0209 */
[----:B------:R-:W5:Y:S01]  /*0390*/  LDG.E.64 R8, desc[UR16][R8.64] ;  /* 0x0000001008087981 */ /* 0x000f62000c1e1b00 */
[----:B------:R-:W-:Y:S01]  /*03a0*/  IMAD.MOV.U32 R27, RZ, RZ, 0x8 ;  /* 0x00000008ff1b7424 */ /* 0x000fe200078e00ff */
[----:B--2---:R-:W-:-:S03]  /*03b0*/  DFMA R24, R14, R24, R12 ;  /* 0x000000180e18722b */ /* 0x004fc6000000000c */
[C---:B------:R-:W-:Y:S01]  /*03c0*/  IMAD.WIDE R12, R18.reuse, R27, UR10 ;  /* 0x0000000a120c7e25 */ /* 0x040fe2000f8e021b */
[----:B------:R-:W-:Y:S01]  /*03d0*/  MOV R27, UR18 ;  /* 0x00000012001b7c02 */ /* 0x000fe20008000f00 */
[----:B------:R-:W2:Y:S04]  /*03e0*/  LDG.E.64 R14, desc[UR16][R2.64] ;  /* 0x00000010020e7981 */ /* 0x000ea8000c1e1b00 */
[----:B------:R-:W2:Y:S01]  /*03f0*/  LDG.E.64 R12, desc[UR16][R12.64] ;  /* 0x000000100c0c7981 */ /* 0x000ea2000c1e1b00 */
[----:B------:R-:W-:Y:S01]  /*0400*/  IMAD.WIDE.U32 R16, R27, 0x28, R16 ;  /* 0x000000281b107825 */ /* 0x000fe200078e0010 */
[----:B---3--:R-:W-:Y:S01]  /*0410*/  DFMA R22, R22, R20, R24 ;  /* 0x000000141616722b */ /* 0x008fe20000000018 */
[----:B------:R-:W-:Y:S01]  /*0420*/  MOV R25, 0x8 ;  /* 0x0000000800197802 */ /* 0x000fe20000000f00 */
[----:B------:R-:W3:Y:S04]  /*0430*/  LDG.E.64 R20, desc[UR16][R2.64+0x8] ;  /* 0x0000081002147981 */ /* 0x000ee8000c1e1b00 */
[----:B------:R-:W3:Y:S01]  /*0440*/  LDG.E.64 R16, desc[UR16][R16.64] ;  /* 0x0000001010107981 */ /* 0x000ee2000c1e1b00 */
[----:B------:R-:W-:Y:S01]  /*0450*/  IMAD.WIDE R24, R18, R25, UR12 ;  /* 0x0000000c12187e25 */ /* 0x000fe2000f8e0219 */
[----:B----4-:R-:W-:-:S02]  /*0460*/  DFMA R6, R4, R6, R22 ;  /* 0x000000060406722b */ /* 0x010fc40000000016 */
[----:B------:R-:W4:Y:S01]  /*0470*/  LDG.E.64 R4, desc[UR16][R2.64+0x10] ;  /* 0x0000101002047981 */ /* 0x000f22000c1e1b00 */
[----:B------:R-:W-:-:S03]  /*0480*/  IMAD.MOV.U32 R23, RZ, RZ, 0x8 ;  /* 0x00000008ff177424 */ /* 0x000fc600078e00ff */
[----:B------:R-:W4:Y:S01]  /*0490*/  LDG.E.64 R24, desc[UR16][R24.64] ;  /* 0x0000001018187981 */ /* 0x000f22000c1e1b00 */
[----:B------:R-:W-:Y:S01]  /*04a0*/  IMAD.WIDE R22, R18, R23, UR14 ;  /* 0x0000000e12167e25 */ /* 0x000fe2000f8e0217 */
[----:B-----5:R-:W-:Y:S02]  /*04b0*/  DFMA R8, R10, R8, R6 ;  /* 0x000000080a08722b */ /* 0x020fe40000000006 */
[----:B------:R-:W5:Y:S04]  /*04c0*/  LDG.E.64 R6, desc[UR16][R2.64+0x18] ;  /* 0x0000181002067981 */ /* 0x000f68000c1e1b00 */
[----:B------:R-:W5:Y:S01]  /*04d0*/  LDG.E.64 R22, desc[UR16][R22.64] ;  /* 0x0000001016167981 */ /* 0x000f62000c1e1b00 */
[----:B------:R-:W-:-:S04]  /*04e0*/  UIADD3 UR4, UPT, UPT, UR4, 0x8, URZ ;  /* 0x0000000804047890 */ /* 0x000fc8000fffe0ff */
[----:B------:R-:W-:Y:S01]  /*04f0*/  UISETP.NE.AND UP0, UPT, UR4, URZ, UPT ;  /* 0x000000ff0400728c */ /* 0x000fe2000bf05270 */
[----:B--2---:R-:W-:-:S08]  /*0500*/  DFMA R8, R14, R12, R8 ;  /* 0x0000000c0e08722b */ /* 0x004fd00000000008 */
[----:B---3--:R-:W-:-:S08]  /*0510*/  DFMA R8, R20, R16, R8 ;  /* 0x000000101408722b */ /* 0x008fd00000000008 */
[----:B----4-:R-:W-:Y:S01]  /*0520*/  DFMA R4, R4, R24, R8 ;  /* 0x000000180404722b */ /* 0x010fe20000000008 */
[----:B------:R-:W-:-:S07]  /*0530*/  IADD3 R8, P0, PT, R2, 0x40, RZ ;  /* 0x0000004002087810 */ /* 0x000fce0007f1e0ff */
[----:B-----5:R-:W-:Y:S01]  /*0540*/  DFMA R12, R6, R22, R4 ;  /* 0x00000016060c722b */ /* 0x020fe20000000004 */
[----:B------:R-:W-:Y:S02]  /*0550*/  MOV R5, UR18 ;  /* 0x0000001200057c02 */ /* 0x000fe40008000f00 */
[----:B------:R-:W-:-:S03]  /*0560*/  IADD3.X R9, PT, PT, RZ, R3, RZ, P0, !PT ;  /* 0x00000003ff097210 */ /* 0x000fc600007fe4ff */
[----:B------:R-:W-:Y:S01]  /*0570*/  IMAD R18, R5, 0x8, R18 ;  /* 0x0000000805127824 */ /* 0x000fe200078e0212 */
[----:B------:R-:W-:Y:S06]  /*0580*/  BRA.U UP0, `(.L_x_3) ;  /* 0xfffffffd00347547 */ /* 0x000fec000b83ffff */
[----:B------:R-:W-:-:S12]  /*0590*/  ULOP3.LUT UR4, UR18, 0x7ffffff8, URZ, 0xc0, !UPT ;  /* 0x7ffffff812047892 */ /* 0x000fd8000f8ec0ff */
.L_x_2:
[----:B------:R-:W-:-:S04]  /*05a0*/  ULOP3.LUT UR6, UR18, 0x7, URZ, 0xc0, !UPT ;  /* 0x0000000712067892 */ /* 0x000fc8000f8ec0ff */
[----:B------:R-:W-:-:S09]  /*05b0*/  UISETP.NE.AND UP0, UPT, UR6, URZ, UPT ;  /* 0x000000ff0600728c */ /* 0x000fd2000bf05270 */
[----:B------:R-:W-:Y:S05]  /*05c0*/  BRA.U !UP0, `(.L_x_1) ;  /* 0x00000005083c7547 */ /* 0x000fea000b800000 */
[----:B------:R-:W-:Y:S01]  /*05d0*/  UISETP.GE.U32.AND UP0, UPT, UR6, 0x4, UPT ;  /* 0x000000040600788c */ /* 0x000fe2000bf06070 */
[----:B------:R-:W-:Y:S01]  /*05e0*/  IMAD R2, R0, UR18, RZ ;  /* 0x0000001200027c24 */ /* 0x000fe2000f8e02ff */
[----:B------:R-:W-:-:S04]  /*05f0*/  ULOP3.LUT UR5, UR18, 0x3, URZ, 0xc0, !UPT ;  /* 0x0000000312057892 */ /* 0x000fc8000f8ec0ff */
[----:B------:R-:W-:-:S03]  /*0600*/  UISETP.NE.AND UP1, UPT, UR5, URZ, UPT ;  /* 0x000000ff0500728c */ /* 0x000fc6000bf25270 */
[----:B------:R-:W-:Y:S08]  /*0610*/  BRA.U !UP0, `(.L_x_4) ;  /* 0x00000001087c7547 */ /* 0x000ff0000b800000 */
[----:B------:R-:W0:Y:S01]  /*0620*/  LDC.64 R6, c[0x0][0x380] ;  /* 0x0000e000ff067b82 */ /* 0x000e220000000a00 */
[----:B------:R-:W1:Y:S01]  /*0630*/  LDCU.64 UR6, c[0x0][0x380] ;  /* 0x00007000ff0677ac */ /* 0x000e620008000a00 */
[----:B------:R-:W-:Y:S02]  /*0640*/  MOV R4, UR4 ;  /* 0x0000000400047c02 */ /* 0x000fe40008000f00 */
[C---:B------:R-:W-:Y:S02]  /*0650*/  IADD3 R3, PT, PT, R2.reuse, UR4, RZ ;  /* 0x0000000402037c10 */ /* 0x040fe4000fffe0ff */
[----:B------:R-:W-:Y:S01]  /*0660*/  IADD3 R8, P0, PT, R2, UR4, RZ ;  /* 0x0000000402087c10 */ /* 0x000fe2000ff1e0ff */
[----:B------:R-:W-:Y:S01]  /*0670*/  IMAD R5, R4, UR18, R19 ;  /* 0x0000001204057c24 */ /* 0x000fe2000f8e0213 */
[----:B------:R-:W2:Y:S01]  /*0680*/  LDC.64 R22, c[0x0][0x388] ;  /* 0x0000e200ff167b82 */ /* 0x000ea20000000a00 */
[----:B------:R-:W-:Y:S02]  /*0690*/  MOV R27, UR18 ;  /* 0x00000012001b7c02 */ /* 0x000fe40008000f00 */
[----:B------:R-:W-:Y:S01]  /*06a0*/  MOV R29, UR18 ;  /* 0x00000012001d7c02 */ /* 0x000fe20008000f00 */
[----:B0-----:R-:W-:-:S04]  /*06b0*/  IMAD.WIDE.U32 R6, R3, 0x8, R6 ;  /* 0x0000000803067825 */ /* 0x001fc800078e0006 */
[----:B------:R-:W-:Y:S01]  /*06c0*/  IMAD.X R3, RZ, RZ, RZ, P0 ;  /* 0x000000ffff037224 */ /* 0x000fe200000e06ff */
[C---:B-1----:R-:W-:Y:S01]  /*06d0*/  LEA R20, P0, R8.reuse, UR6, 0x3 ;  /* 0x0000000608147c11 */ /* 0x042fe2000f8018ff */
[----:B------:R-:W3:Y:S01]  /*06e0*/  LDG.E.64 R6, desc[UR16][R6.64] ;  /* 0x0000001006067981 */ /* 0x000ee2000c1e1b00 */
[----:B--2---:R-:W-:Y:S02]  /*06f0*/  IMAD.WIDE R22, R5, 0x8, R22 ;  /* 0x0000000805167825 */ /* 0x004fe400078e0216 */
[----:B------:R-:W-:-:S03]  /*0700*/  LEA.HI.X R21, R8, UR7, R3, 0x3, P0 ;  /* 0x0000000708157c11 */ /* 0x000fc600080f1c03 */
[----:B------:R-:W3:Y:S01]  /*0710*/  LDG.E.64 R4, desc[UR16][R22.64] ;  /* 0x0000001016047981 */ /* 0x000ee2000c1e1b00 */
[----:B------:R-:W-:-:S03]  /*0720*/  IMAD.WIDE.U32 R26, R27, 0x8, R22 ;  /* 0x000000081b1a7825 */ /* 0x000fc600078e0016 */
[----:B------:R-:W2:Y:S04]  /*0730*/  LDG.E.64 R8, desc[UR16][R20.64+0x8] ;  /* 0x0000081014087981 */ /* 0x000ea8000c1e1b00 */
[----:B------:R-:W2:Y:S01]  /*0740*/  LDG.E.64 R10, desc[UR16][R26.64] ;  /* 0x000000101a0a7981 */ /* 0x000ea2000c1e1b00 */
[----:B------:R-:W-:-:S03]  /*0750*/  IMAD.WIDE.U32 R28, R29, 0x8, R26 ;  /* 0x000000081d1c7825 */ /* 0x000fc600078e001a */
[----:B------:R-:W4:Y:S01]  /*0760*/  LDG.E.64 R14, desc[UR16][R20.64+0x10] ;  /* 0x00001010140e7981 */ /* 0x000f22000c1e1b00 */
[----:B------:R-:W-:-:S03]  /*0770*/  IMAD.U32 R25, RZ, RZ, UR18 ;  /* 0x00000012ff197e24 */ /* 0x000fc6000f8e00ff */
[----:B------:R-:W4:Y:S01]  /*0780*/  LDG.E.64 R16, desc[UR16][R28.64] ;  /* 0x000000101c107981 */ /* 0x000f22000c1e1b00 */
[----:B------:R-:W-:-:S03]  /*0790*/  IMAD.WIDE.U32 R24, R25, 0x8, R28 ;  /* 0x0000000819187825 */ /* 0x000fc600078e001c */
[----:B------:R-:W5:Y:S04]  /*07a0*/  LDG.E.64 R22, desc[UR16][R20.64+0x18] ;  /* 0x0000181014167981 */ /* 0x000f68000c1e1b00 */
[----:B------:R-:W5:Y:S01]  /*07b0*/  LDG.E.64 R24, desc[UR16][R24.64] ;  /* 0x0000001018187981 */ /* 0x000f62000c1e1b00 */
[----:B------:R-:W-:Y:S01]  /*07c0*/  UIADD3 UR4, UPT, UPT, UR4, 0x4, URZ ;  /* 0x0000000404047890 */ /* 0x000fe2000fffe0ff */
[----:B---3--:R-:W-:-:S08]  /*07d0*/  DFMA R4, R6, R4, R12 ;  /* 0x000000040604722b */ /* 0x008fd0000000000c */
[----:B--2---:R-:W-:-:S08]  /*07e0*/  DFMA R4, R8, R10, R4 ;  /* 0x0000000a0804722b */ /* 0x004fd00000000004 */
[----:B----4-:R-:W-:-:S08]  /*07f0*/  DFMA R4, R14, R16, R4 ;  /* 0x000000100e04722b */ /* 0x010fd00000000004 */
[----:B-----5:R-:W-:-:S11]  /*0800*/  DFMA R12, R22, R24, R4 ;  /* 0x00000018160c722b */ /* 0x020fd60000000004 */
.L_x_4:
[----:B------:R-:W-:Y:S05]  /*0810*/  BRA.U !UP1, `(.L_x_1) ;  /* 0x0000000109a87547 */ /* 0x000fea000b800000 */
[----:B------:R-:W-:Y:S01]  /*0820*/  UISETP.NE.AND UP0, UPT, UR5, 0x1, UPT ;  /* 0x000000010500788c */ /* 0x000fe2000bf05270 */
[----:B------:R-:W-:Y:S01]  /*0830*/  MOV R8, UR4 ;  /* 0x0000000400087c02 */ /* 0x000fe20008000f00 */
[----:B------:R-:W-:Y:S02]  /*0840*/  ULOP3.LUT UR5, UR18, 0x1, URZ, 0xc0, !UPT ;  /* 0x0000000112057892 */ /* 0x000fe4000f8ec0ff */
[----:B------:R-:W-:Y:S02]  /*0850*/  MOV R17, UR18 ;  /* 0x0000001200117c02 */ /* 0x000fe40008000f00 */
[----:B------:R-:W-:Y:S01]  /*0860*/  PLOP3.LUT P1, PT, PT, PT, UP0, 0x80, 0x8 ;  /* 0x000000000008781c */ /* 0x000fe20003f2f008 */
[----:B------:R-:W-:-:S04]  /*0870*/  UISETP.NE.U32.AND UP1, UPT, UR5, 0x1, UPT ;  /* 0x000000010500788c */ /* 0x000fc8000bf25070 */
[----:B------:R-:W0:Y:S02]  /*0880*/  @UP0 LDCU.128 UR8, c[0x0][0x380] ;  /* 0x00007000ff0807ac */ /* 0x000e240008000c00 */
[----:B------:R-:W-:Y:S01]  /*0890*/  PLOP3.LUT P0, PT, PT, PT, UP1, 0x80, 0x8 ;  /* 0x000000000008781c */ /* 0x000fe20003f0f018 */
[----:B------:R-:W1:Y:S04]  /*08a0*/  @UP0 LDCU.64 UR6, c[0x0][0x380] ;  /* 0x00007000ff0607ac */ /* 0x000e680008000a00 */
[----:B------:R-:W2:Y:S01]  /*08b0*/  @!UP1 LDCU.128 UR12, c[0x0][0x380] ;  /* 0x00007000ff0c97ac */ /* 0x000ea20008000c00 */
[----:B------:R-:W-:Y:S01]  /*08c0*/  @P1 IADD3 R3, PT, PT, R2, UR4, RZ ;  /* 0x0000000402031c10 */ /* 0x000fe2000fffe0ff */
[----:B------:R-:W-:Y:S01]  /*08d0*/  @P1 IMAD R9, R8, UR18, R19 ;  /* 0x0000001208091c24 */ /* 0x000fe2000f8e0213 */
[----:B------:R-:W-:Y:S01]  /*08e0*/  @P1 IADD3 R10, P2, PT, R2, UR4, RZ ;  /* 0x00000004020a1c10 */ /* 0x000fe2000ff5e0ff */
[----:B------:R-:W-:Y:S01]  /*08f0*/  @UP0 UIADD3 UR4, UPT, UPT, UR4, 0x2, URZ ;  /* 0x0000000204040890 */ /* 0x000fe2000fffe0ff */
[----:B0-----:R-:W-:Y:S01]  /*0900*/  MOV R6, UR10 ;  /* 0x0000000a00067c02 */ /* 0x001fe20008000f00 */
[----:B------:R-:W-:Y:S01]  /*0910*/  IMAD.U32 R7, RZ, RZ, UR11 ;  /* 0x0000000bff077e24 */ /* 0x000fe2000f8e00ff */
[----:B------:R-:W-:Y:S01]  /*0920*/  MOV R5, UR9 ;  /* 0x0000000900057c02 */ /* 0x000fe20008000f00 */
[----:B------:R-:W-:-:S02]  /*0930*/  IMAD.U32 R4, RZ, RZ, UR8 ;  /* 0x00000008ff047e24 */ /* 0x000fc4000f8e00ff */
[----:B------:R-:W-:-:S04]  /*0940*/  @P1 IMAD.WIDE R6, R9, 0x8, R6 ;  /* 0x0000000809061825 */ /* 0x000fc800078e0206 */
[----:B------:R-:W-:Y:S01]  /*0950*/  @P1 IMAD.WIDE.U32 R4, R3, 0x8, R4 ;  /* 0x0000000803041825 */ /* 0x000fe200078e0004 */
[----:B------:R-:W-:Y:S02]  /*0960*/  @P1 IADD3.X R3, PT, PT, RZ, RZ, RZ, P2, !PT ;  /* 0x000000ffff031210 */ /* 0x000fe400017fe4ff */
[C---:B-1----:R-:W-:Y:S01]  /*0970*/  @P1 LEA R8, P2, R10.reuse, UR6, 0x3 ;  /* 0x000000060a081c11 */ /* 0x042fe2000f8418ff */
[----:B------:R-:W-:Y:S01]  /*0980*/  @P1 IMAD.WIDE.U32 R16, R17, 0x8, R6 ;  /* 0x0000000811101825 */ /* 0x000fe200078e0006 */
[----:B------:R-:W-:Y:S01]  /*0990*/  MOV R18, UR4 ;  /* 0x0000000400127c02 */ /* 0x000fe20008000f00 */
[----:B------:R-:W3:Y:S01]  /*09a0*/  @P1 LDG.E.64 R4, desc[UR16][R4.64] ;  /* 0x0000001004041981 */ /* 0x000ee2000c1e1b00 */
[----:B------:R-:W-:-:S03]  /*09b0*/  @P1 LEA.HI.X R9, R10, UR7, R3, 0x3, P2 ;  /* 0x000000070a091c11 */ /* 0x000fc600090f1c03 */
[----:B------:R-:W3:Y:S01]  /*09c0*/  @P1 LDG.E.64 R6, desc[UR16][R6.64] ;  /* 0x0000001006061981 */ /* 0x000ee2000c1e1b00 */
[----:B--2---:R-:W-:Y:S01]  /*09d0*/  MOV R15, UR13 ;  /* 0x0000000d000f7c02 */ /* 0x004fe20008000f00 */
[----:B------:R-:W-:Y:S01]  /*09e0*/  IMAD.U32 R14, RZ, RZ, UR12 ;  /* 0x0000000cff0e7e24 */ /* 0x000fe2000f8e00ff */
[----:B------:R-:W-:Y:S01]  /*09f0*/  MOV R11, UR15 ;  /* 0x0000000f000b7c02 */ /* 0x000fe20008000f00 */
[----:B------:R-:W-:Y:S01]  /*0a00*/  IMAD.U32 R10, RZ, RZ, UR14 ;  /* 0x0000000eff0a7e24 */ /* 0x000fe2000f8e00ff */
[----:B------:R-:W-:Y:S01]  /*0a10*/  @!P0 IADD3 R21, PT, PT, R2, UR4, RZ ;  /* 0x0000000402158c10 */ /* 0x000fe2000fffe0ff */
[----:B------:R-:W-:Y:S01]  /*0a20*/  @!P0 IMAD R23, R18, UR18, R19 ;  /* 0x0000001212178c24 */ /* 0x000fe2000f8e0213 */
[----:B------:R-:W2:Y:S04]  /*0a30*/  @P1 LDG.E.64 R2, desc[UR16][R16.64] ;  /* 0x0000001010021981 */ /* 0x000ea8000c1e1b00 */
[----:B------:R-:W2:Y:S01]  /*0a40*/  @P1 LDG.E.64 R8, desc[UR16][R8.64+0x8] ;  /* 0x0000081008081981 */ /* 0x000ea2000c1e1b00 */
[----:B------:R-:W-:-:S04]  /*0a50*/  @!P0 IMAD.WIDE.U32 R14, R21, 0x8, R14 ;  /* 0x00000008150e8825 */ /* 0x000fc800078e000e */
[----:B------:R-:W-:Y:S02]  /*0a60*/  @!P0 IMAD.WIDE R10, R23, 0x8, R10 ;  /* 0x00000008170a8825 */ /* 0x000fe400078e020a */
[----:B------:R-:W4:Y:S04]  /*0a70*/  @!P0 LDG.E.64 R14, desc[UR16][R14.64] ;  /* 0x000000100e0e8981 */ /* 0x000f28000c1e1b00 */
[----:B------:R-:W4:Y:S01]  /*0a80*/  @!P0 LDG.E.64 R10, desc[UR16][R10.64] ;  /* 0x000000100a0a8981 */ /* 0x000f22000c1e1b00 */
[----:B---3--:R-:W-:-:S08]  /*0a90*/  @P1 DFMA R4, R4, R6, R12 ;  /* 0x000000060404122b */ /* 0x008fd0000000000c */
[----:B--2---:R-:W-:-:S08]  /*0aa0*/  @P1 DFMA R12, R8, R2, R4 ;  /* 0x00000002080c122b */ /* 0x004fd00000000004 */
[----:B----4-:R-:W-:-:S11]  /*0ab0*/  @!P0 DFMA R12, R14, R10, R12 ;  /* 0x0000000a0e0c822b */ /* 0x010fd6000000000c */
.L_x_1:
[----:B------:R-:W-:Y:S05]  /*0ac0*/  BSYNC.RECONVERGENT B0 ;  /* 0x0000000000007941 */ /* 0x000fea0003800200 */
.L_x_0:
[----:B------:R-:W0:Y:S01]  /*0ad0*/  LDC.64 R2, c[0x0][0x390] ;  /* 0x0000e400ff027b82 */ /* 0x000e220000000a00 */
[----:B------:R-:W-:-:S04]  /*0ae0*/  IMAD R19, R0, UR18, R19 ;  /* 0x0000001200137c24 */ /* 0x000fc8000f8e0213 */
[----:B0-----:R-:W-:-:S05]  /*0af0*/  IMAD.WIDE R2, R19, 0x8, R2 ;  /* 0x0000000813027825 */ /* 0x001fca00078e0202 */
[----:B------:R-:W-:Y:S01]  /*0b00*/  STG.E.64 desc[UR16][R2.64], R12 ;  /* 0x0000000c02007986 */ /* 0x000fe2000c101b10 */
[----:B------:R-:W-:Y:S05]  /*0b10*/  EXIT ;  /* 0x000000000000794d */ /* 0x000fea0003800000 */
.L_x_5:
[----:B------:R-:W-:-:S00]  /*0b20*/  BRA `(.L_x_5) ;  /* 0xfffffffc00fc7947 */ /* 0x000fc0000383ffff */
[----:B------:R-:W-:-:S00]  /*0b30*/  NOP ;  /* 0x0000000000007918 */ /* 0x000fc00000000000 */
        /* <DEDUP_REMOVED lines=12> */
.L_x_6:


//--------------------- .nv.shared.reserved.0     --------------------------
	.section	.nv.shared.reserved.0,"aw",@nobits
	.weak		__nv_reservedSMEM_offset_0_alias
	.size		__nv_reservedSMEM_offset_0_alias, 0, 64
	.other		__nv_reservedSMEM_offset_0_alias,@"STO_CUDA_RESERVED_SHARED STV_DEFAULT"
__nv_reservedSMEM_offset_0_alias:
	.zero		0
	.zero		64


//--------------------- .nv.constant0._Z5multiPdS_S_i --------------------------
	.section	.nv.constant0._Z5multiPdS_S_i,"a",@progbits
	.sectionflags	@""
	.align	4
.nv.constant0._Z5multiPdS_S_i:
	.zero		924


//--------------------- SYMBOLS --------------------------

	.type		.nv.reservedSmem.offset0,@object
	.size		.nv.reservedSmem.offset0,0x4
